	.headerflags	@"EF_CUDA_TEXMODE_UNIFIED EF_CUDA_64BIT_ADDRESS EF_CUDA_ACCELERATORS EF_CUDA_SM90 EF_CUDA_VIRTUAL_SM(EF_CUDA_SM90)"
	.elftype	@"ET_EXEC"


//--------------------- .nv.info                  --------------------------
	.section	.nv.info,"",@"SHT_CUDA_INFO"
	.align	4


	//----- nvinfo : EIATTR_REGCOUNT
	.align		4
        /*0000*/ 	.byte	0x04, 0x2f
        /*0002*/ 	.short	(.L_1 - .L_0)
	.align		4
.L_0:
        /*0004*/ 	.word	index@(triton_poi_fused_convolution_14)
        /*0008*/ 	.word	0x00000012


	//----- nvinfo : EIATTR_MIN_STACK_SIZE
	.align		4
.L_1:
        /*000c*/ 	.byte	0x04, 0x12
        /*000e*/ 	.short	(.L_3 - .L_2)
	.align		4
.L_2:
        /*0010*/ 	.word	index@(triton_poi_fused_convolution_14)
        /*0014*/ 	.word	0x00000000


	//----- nvinfo : EIATTR_FRAME_SIZE
	.align		4
.L_3:
        /*0018*/ 	.byte	0x04, 0x11
        /*001a*/ 	.short	(.L_5 - .L_4)
	.align		4
.L_4:
        /*001c*/ 	.word	index@(triton_poi_fused_convolution_14)
        /*0020*/ 	.word	0x00000000


	//----- nvinfo : EIATTR_MIN_STACK_SIZE
	.align		4
.L_5:
        /*0024*/ 	.byte	0x04, 0x12
        /*0026*/ 	.short	(.L_7 - .L_6)
	.align		4
.L_6:
        /*0028*/ 	.word	index@(triton_poi_fused_convolution_14)
        /*002c*/ 	.word	0x00000000
.L_7:


//--------------------- .nv.info.triton_poi_fused_convolution_14 --------------------------
	.section	.nv.info.triton_poi_fused_convolution_14,"",@"SHT_CUDA_INFO"
	.sectionflags	@""
	.align	4


	//----- nvinfo : EIATTR_CUDA_API_VERSION
	.align		4
        /*0000*/ 	.byte	0x04, 0x37
        /*0002*/ 	.short	(.L_9 - .L_8)
.L_8:
        /*0004*/ 	.word	0x0000007c


	//----- nvinfo : EIATTR_KPARAM_INFO
	.align		4
.L_9:
        /*0008*/ 	.byte	0x04, 0x17
        /*000a*/ 	.short	(.L_11 - .L_10)
.L_10:
        /*000c*/ 	.word	0x00000000
        /*0010*/ 	.short	0x0002
        /*0012*/ 	.short	0x0010
        /*0014*/ 	.byte	0x00, 0xf0, 0x11, 0x00


	//----- nvinfo : EIATTR_KPARAM_INFO
	.align		4
.L_11:
        /*0018*/ 	.byte	0x04, 0x17
        /*001a*/ 	.short	(.L_13 - .L_12)
.L_12:
        /*001c*/ 	.word	0x00000000
        /*0020*/ 	.short	0x0001
        /*0022*/ 	.short	0x0008
        /*0024*/ 	.byte	0x00, 0xf4, 0x21, 0x00


	//----- nvinfo : EIATTR_KPARAM_INFO
	.align		4
.L_13:
        /*0028*/ 	.byte	0x04, 0x17
        /*002a*/ 	.short	(.L_15 - .L_14)
.L_14:
        /*002c*/ 	.word	0x00000000
        /*0030*/ 	.short	0x0000
        /*0032*/ 	.short	0x0000
        /*0034*/ 	.byte	0x00, 0xf4, 0x21, 0x00


	//----- nvinfo : EIATTR_SPARSE_MMA_MASK
	.align		4
.L_15:
        /*0038*/ 	.byte	0x03, 0x50
        /*003a*/ 	.short	0x0000


	//----- nvinfo : EIATTR_MAXREG_COUNT
	.align		4
        /*003c*/ 	.byte	0x03, 0x1b
        /*003e*/ 	.short	0x00ff


	//----- nvinfo : EIATTR_EXIT_INSTR_OFFSETS
	.align		4
        /*0040*/ 	.byte	0x04, 0x1c
        /*0042*/ 	.short	(.L_17 - .L_16)


	//   ....[0]....
.L_16:
        /*0044*/ 	.word	0x00000260


	//----- nvinfo : EIATTR_REQNTID
	.align		4
.L_17:
        /*0048*/ 	.byte	0x04, 0x10
        /*004a*/ 	.short	(.L_19 - .L_18)
.L_18:
        /*004c*/ 	.word	0x00000080
        /*0050*/ 	.word	0x00000001
        /*0054*/ 	.word	0x00000001


	//----- nvinfo : EIATTR_CBANK_PARAM_SIZE
	.align		4
.L_19:
        /*0058*/ 	.byte	0x03, 0x19
        /*005a*/ 	.short	0x0014


	//----- nvinfo : EIATTR_PARAM_CBANK
	.align		4
        /*005c*/ 	.byte	0x04, 0x0a
        /*005e*/ 	.short	(.L_21 - .L_20)
	.align		4
.L_20:
        /*0060*/ 	.word	index@(.nv.constant0.triton_poi_fused_convolution_14)
        /*0064*/ 	.short	0x0210
        /*0066*/ 	.short	0x0014


	//----- nvinfo : EIATTR_SW_WAR
	.align		4
.L_21:
        /*0068*/ 	.byte	0x04, 0x36
        /*006a*/ 	.short	(.L_23 - .L_22)
.L_22:
        /*006c*/ 	.word	0x00000008
.L_23:


//--------------------- .nv.callgraph             --------------------------
	.section	.nv.callgraph,"",@"SHT_CUDA_CALLGRAPH"
	.align	4
	.sectionentsize	8
	.align		4
        /*0000*/ 	.word	0x00000000
	.align		4
        /*0004*/ 	.word	0xffffffff
	.align		4
        /*0008*/ 	.word	0x00000000
	.align		4
        /*000c*/ 	.word	0xfffffffe
	.align		4
        /*0010*/ 	.word	0x00000000
	.align		4
        /*0014*/ 	.word	0xfffffffd
	.align		4
        /*0018*/ 	.word	0x00000000
	.align		4
        /*001c*/ 	.word	0xfffffffc


//--------------------- .text.triton_poi_fused_convolution_14 --------------------------
	.section	.text.triton_poi_fused_convolution_14,"ax",@progbits
	.align	128
        .global         triton_poi_fused_convolution_14
        .type           triton_poi_fused_convolution_14,@function
        .size           triton_poi_fused_convolution_14,(.L_x_1 - triton_poi_fused_convolution_14)
        .other          triton_poi_fused_convolution_14,@"STO_CUDA_ENTRY STV_DEFAULT"
triton_poi_fused_convolution_14:
.text.triton_poi_fused_convolution_14:
[----:B------:R-:W-:Y:S01]  /*0000*/  LDC R1, c[0x0][0x28] ;  /* 0x00000a00ff017b82 */ /* 0x000fe20000000800 */
[----:B------:R-:W1:Y:S07]  /*0010*/  S2R R0, SR_TID.X ;  /* 0x0000000000007919 */ /* 0x000e6e0000002100 */
[----:B------:R-:W2:Y:S01]  /*0020*/  LDC.64 R2, c[0x0][0x218] ;  /* 0x00008600ff027b82 */ /* 0x000ea20000000a00 */
[----:B------:R-:W-:Y:S01]  /*0030*/  ULDC.64 UR4, c[0x0][0x208] ;  /* 0x0000820000047ab9 */ /* 0x000fe20000000a00 */
[----:B------:R-:W3:Y:S06]  /*0040*/  S2R R5, SR_CTAID.X ;  /* 0x0000000000057919 */ /* 0x000eec0000002500 */
[----:B------:R-:W4:Y:S01]  /*0050*/  LDC.64 R8, c[0x0][0x210] ;  /* 0x00008400ff087b82 */ /* 0x000f220000000a00 */
[----:B-1----:R-:W-:-:S02]  /*0060*/  SHF.L.U32 R0, R0, 0x2, RZ ;  /* 0x0000000200007819 */ /* 0x002fc400000006ff */
[----:B---3--:R-:W-:Y:S02]  /*0070*/  SHF.R.S32.HI R4, RZ, 0x15, R5 ;  /* 0x00000015ff047819 */ /* 0x008fe40000011405 */
[----:B------:R-:W-:Y:S02]  /*0080*/  LOP3.LUT R0, R0, 0x1fc, RZ, 0xc0, !PT ;  /* 0x000001fc00007812 */ /* 0x000fe400078ec0ff */
[----:B------:R-:W-:Y:S02]  /*0090*/  SGXT R4, R4, 0x1 ;  /* 0x000000010404781a */ /* 0x000fe40000000200 */
[----:B------:R-:W-:-:S04]  /*00a0*/  LEA R5, R5, R0, 0xa ;  /* 0x0000000005057211 */ /* 0x000fc800078e50ff */
[----:B------:R-:W-:Y:S01]  /*00b0*/  LEA.HI R4, R4, R5, RZ, 0xa ;  /* 0x0000000504047211 */ /* 0x000fe200078f50ff */
[----:B----4-:R-:W-:-:S04]  /*00c0*/  IMAD.WIDE R8, R5, 0x4, R8 ;  /* 0x0000000405087825 */ /* 0x010fc800078e0208 */
[----:B------:R-:W-:Y:S01]  /*00d0*/  VIADD R0, R4, 0x200 ;  /* 0x0000020004007836 */ /* 0x000fe20000000000 */
[----:B------:R-:W-:-:S04]  /*00e0*/  SHF.R.S32.HI R4, RZ, 0xa, R4 ;  /* 0x0000000aff047819 */ /* 0x000fc80000011404 */
[----:B------:R-:W-:Y:S02]  /*00f0*/  SHF.R.S32.HI R0, RZ, 0xa, R0 ;  /* 0x0000000aff007819 */ /* 0x000fe40000011400 */
[----:B------:R-:W-:Y:S02]  /*0100*/  LEA.HI R6, R4, R4, RZ, 0x6 ;  /* 0x0000000404067211 */ /* 0x000fe400078f30ff */
[----:B------:R-:W-:Y:S02]  /*0110*/  LEA.HI R10, R0, R0, RZ, 0x6 ;  /* 0x00000000000a7211 */ /* 0x000fe400078f30ff */
[----:B------:R-:W-:Y:S02]  /*0120*/  LOP3.LUT R7, R6, 0xffffffc0, RZ, 0xc0, !PT ;  /* 0xffffffc006077812 */ /* 0x000fe400078ec0ff */
[----:B------:R-:W-:Y:S02]  /*0130*/  LOP3.LUT R11, R10, 0xffffffc0, RZ, 0xc0, !PT ;  /* 0xffffffc00a0b7812 */ /* 0x000fe400078ec0ff */
[----:B------:R-:W-:-:S03]  /*0140*/  IADD3 R7, R4, -R7, RZ ;  /* 0x8000000704077210 */ /* 0x000fc60007ffe0ff */
[----:B------:R-:W-:Y:S02]  /*0150*/  IMAD.IADD R13, R0, 0x1, -R11 ;  /* 0x00000001000d7824 */ /* 0x000fe400078e0a0b */
[--C-:B--2---:R-:W-:Y:S02]  /*0160*/  IMAD.WIDE R10, R7, 0x4, R2.reuse ;  /* 0x00000004070a7825 */ /* 0x104fe400078e0202 */
[----:B------:R-:W2:Y:S02]  /*0170*/  LDG.E.128 R4, desc[UR4][R8.64] ;  /* 0x0000000408047981 */ /* 0x000ea4000c1e1d00 */
[----:B------:R-:W-:Y:S02]  /*0180*/  IMAD.WIDE R2, R13, 0x4, R2 ;  /* 0x000000040d027825 */ /* 0x000fe400078e0202 */
[----:B------:R-:W2:Y:S04]  /*0190*/  LDG.E.EL R10, desc[UR4][R10.64] ;  /* 0x000000040a0a7981 */ /* 0x000ea8000c2e1900 */
[----:B------:R-:W3:Y:S04]  /*01a0*/  LDG.E.EL R2, desc[UR4][R2.64] ;  /* 0x0000000402027981 */ /* 0x000ee8000c2e1900 */
[----:B------:R-:W3:Y:S01]  /*01b0*/  LDG.E.128 R12, desc[UR4][R8.64+0x800] ;  /* 0x00080004080c7981 */ /* 0x000ee2000c1e1d00 */
[--C-:B--2---:R-:W-:Y:S01]  /*01c0*/  FADD R4, R4, R10.reuse ;  /* 0x0000000a04047221 */ /* 0x104fe20000000000 */
[--C-:B------:R-:W-:Y:S01]  /*01d0*/  FADD R5, R5, R10.reuse ;  /* 0x0000000a05057221 */ /* 0x100fe20000000000 */
[--C-:B------:R-:W-:Y:S01]  /*01e0*/  FADD R6, R6, R10.reuse ;  /* 0x0000000a06067221 */ /* 0x100fe20000000000 */
[----:B------:R-:W-:Y:S01]  /*01f0*/  FADD R7, R7, R10 ;  /* 0x0000000a07077221 */ /* 0x000fe20000000000 */
[--C-:B---3--:R-:W-:Y:S01]  /*0200*/  FADD R12, R12, R2.reuse ;  /* 0x000000020c0c7221 */ /* 0x108fe20000000000 */
[--C-:B------:R-:W-:Y:S01]  /*0210*/  FADD R13, R13, R2.reuse ;  /* 0x000000020d0d7221 */ /* 0x100fe20000000000 */
[--C-:B------:R-:W-:Y:S01]  /*0220*/  FADD R14, R14, R2.reuse ;  /* 0x000000020e0e7221 */ /* 0x100fe20000000000 */
[----:B------:R-:W-:Y:S01]  /*0230*/  FADD R15, R15, R2 ;  /* 0x000000020f0f7221 */ /* 0x000fe20000000000 */
[----:B------:R-:W-:Y:S04]  /*0240*/  STG.E.128 desc[UR4][R8.64], R4 ;  /* 0x0000000408007986 */ /* 0x000fe8000c101d04 */
[----:B------:R-:W-:Y:S01]  /*0250*/  STG.E.128 desc[UR4][R8.64+0x800], R12 ;  /* 0x0008000c08007986 */ /* 0x000fe2000c101d04 */
[----:B------:R-:W-:Y:S05]  /*0260*/  EXIT ;  /* 0x000000000000794d */ /* 0x000fea0003800000 */
.L_x_0:
[----:B------:R-:W-:-:S00]  /*0270*/  BRA `(.L_x_0) ;  /* 0xfffffffc00fc7947 */ /* 0x000fc0000383ffff */
[----:B------:R-:W-:-:S00]  /*0280*/  NOP ;  /* 0x0000000000007918 */ /* 0x000fc00000000000 */
[----:B------:R-:W-:-:S00]  /*0290*/  NOP ;  /* 0x0000000000007918 */ /* 0x000fc00000000000 */
[----:B------:R-:W-:-:S00]  /*02a0*/  NOP ;  /* 0x0000000000007918 */ /* 0x000fc00000000000 */
[----:B------:R-:W-:-:S00]  /*02b0*/  NOP ;  /* 0x0000000000007918 */ /* 0x000fc00000000000 */
[----:B------:R-:W-:-:S00]  /*02c0*/  NOP ;  /* 0x0000000000007918 */ /* 0x000fc00000000000 */
[----:B------:R-:W-:-:S00]  /*02d0*/  NOP ;  /* 0x0000000000007918 */ /* 0x000fc00000000000 */
[----:B------:R-:W-:-:S00]  /*02e0*/  NOP ;  /* 0x0000000000007918 */ /* 0x000fc00000000000 */
[----:B------:R-:W-:-:S00]  /*02f0*/  NOP ;  /* 0x0000000000007918 */ /* 0x000fc00000000000 */
.L_x_1:


//--------------------- .nv.constant0.triton_poi_fused_convolution_14 --------------------------
	.section	.nv.constant0.triton_poi_fused_convolution_14,"a",@progbits
	.sectionflags	@""
	.align	4
.nv.constant0.triton_poi_fused_convolution_14:
	.zero		548
